//
// Generated by NVIDIA NVVM Compiler
//
// Compiler Build ID: CL-36424714
// Cuda compilation tools, release 13.0, V13.0.88
// Based on NVVM 20.0.0
//

.version 9.0
.target sm_100
.address_size 64

	// .globl	_Z7sigmoidPf

.visible .entry _Z7sigmoidPf(
	.param .u64 .ptr .align 1 _Z7sigmoidPf_param_0
)
{
	.reg .b32 	%r<4>;
	.reg .b32 	%f<15>;
	.reg .b64 	%rd<5>;

	ld.param.u64 	%rd1, [_Z7sigmoidPf_param_0];
	cvta.to.global.u64 	%rd2, %rd1;
	mov.u32 	%r1, %tid.x;
	mul.wide.u32 	%rd3, %r1, 4;
	add.s64 	%rd4, %rd2, %rd3;
	ld.global.f32 	%f1, [%rd4];
	fma.rn.f32 	%f2, %f1, 0fBBBB989D, 0f3F000000;
	cvt.sat.f32.f32 	%f3, %f2;
	mov.f32 	%f4, 0f4B400001;
	mov.f32 	%f5, 0f437C0000;
	fma.rm.f32 	%f6, %f3, %f5, %f4;
	add.f32 	%f7, %f6, 0fCB40007F;
	neg.f32 	%f8, %f7;
	fma.rn.f32 	%f9, %f1, 0fBFB8AA3B, %f8;
	fma.rn.f32 	%f10, %f1, 0fB2A57060, %f9;
	mov.b32 	%r2, %f6;
	shl.b32 	%r3, %r2, 23;
	mov.b32 	%f11, %r3;
	ex2.approx.ftz.f32 	%f12, %f10;
	fma.rn.f32 	%f13, %f12, %f11, 0f3F800000;
	rcp.rn.f32 	%f14, %f13;
	st.global.f32 	[%rd4], %f14;
	ret;

}
	// .globl	_Z4reluPf
.visible .entry _Z4reluPf(
	.param .u64 .ptr .align 1 _Z4reluPf_param_0
)
{
	.reg .pred 	%p<2>;
	.reg .b32 	%r<2>;
	.reg .b32 	%f<3>;
	.reg .b64 	%rd<5>;

	ld.param.u64 	%rd1, [_Z4reluPf_param_0];
	cvta.to.global.u64 	%rd2, %rd1;
	mov.u32 	%r1, %tid.x;
	mul.wide.u32 	%rd3, %r1, 4;
	add.s64 	%rd4, %rd2, %rd3;
	ld.global.f32 	%f1, [%rd4];
	setp.ge.f32 	%p1, %f1, 0f00000000;
	selp.f32 	%f2, %f1, 0f00000000, %p1;
	st.global.f32 	[%rd4], %f2;
	ret;

}


// ===== COMPILED SASS (sm_100) =====

	.target	sm_100

	.elftype	@"ET_EXEC"


//--------------------- .note.nv.tkinfo           --------------------------
	.section	.note.nv.tkinfo,"",@"SHT_NOTE"
	.sectionflags	@"SHF_NOTE_NV_TKINFO"
	.tkinfo
        /*0018*/ 	.word	0x00000002
        /*0030*/ 	.string	""
        /*0030*/ 	.string	"ptxas"
        /*0030*/ 	.string	"Cuda compilation tools, release 13.0, V13.0.88"
        /*0030*/ 	.string	"Build cuda_13.0.r13.0/compiler.36424714_0"
        /*0030*/ 	.string	"-arch sm_100 -m 64 "



//--------------------- .note.nv.cuinfo           --------------------------
	.section	.note.nv.cuinfo,"",@"SHT_NOTE"
	.sectionflags	@"SHF_NOTE_NV_CUINFO"
        /*0018*/ 	.short	0x0002
        /*001a*/ 	.short	0x0064
        /*001c*/ 	.short	0x0082
	.zero		2


//--------------------- .nv.info                  --------------------------
	.section	.nv.info,"",@"SHT_CUDA_INFO"
	.align	4


	//----- nvinfo : EIATTR_REGCOUNT
	.align		4
        /*0000*/ 	.byte	0x04, 0x2f
        /*0002*/ 	.short	(.L_1 - .L_0)
	.align		4
.L_0:
        /*0004*/ 	.word	index@(_Z7sigmoidPf)
        /*0008*/ 	.word	0x0000000f


	//----- nvinfo : EIATTR_FRAME_SIZE
	.align		4
.L_1:
        /*000c*/ 	.byte	0x04, 0x11
        /*000e*/ 	.short	(.L_3 - .L_2)
	.align		4
.L_2:
        /*0010*/ 	.word	index@($__internal_0_$__cuda_sm20_rcp_rn_f32_slowpath)
        /*0014*/ 	.word	0x00000000


	//----- nvinfo : EIATTR_FRAME_SIZE
	.align		4
.L_3:
        /*0018*/ 	.byte	0x04, 0x11
        /*001a*/ 	.short	(.L_5 - .L_4)
	.align		4
.L_4:
        /*001c*/ 	.word	index@(_Z7sigmoidPf)
        /*0020*/ 	.word	0x00000000


	//----- nvinfo : EIATTR_REGCOUNT
	.align		4
.L_5:
        /*0024*/ 	.byte	0x04, 0x2f
        /*0026*/ 	.short	(.L_7 - .L_6)
	.align		4
.L_6:
        /*0028*/ 	.word	index@(_Z4reluPf)
        /*002c*/ 	.word	0x00000008


	//----- nvinfo : EIATTR_FRAME_SIZE
	.align		4
.L_7:
        /*0030*/ 	.byte	0x04, 0x11
        /*0032*/ 	.short	(.L_9 - .L_8)
	.align		4
.L_8:
        /*0034*/ 	.word	index@(_Z4reluPf)
        /*0038*/ 	.word	0x00000000


	//----- nvinfo : EIATTR_MIN_STACK_SIZE
	.align		4
.L_9:
        /*003c*/ 	.byte	0x04, 0x12
        /*003e*/ 	.short	(.L_11 - .L_10)
	.align		4
.L_10:
        /*0040*/ 	.word	index@(_Z4reluPf)
        /*0044*/ 	.word	0x00000000


	//----- nvinfo : EIATTR_MIN_STACK_SIZE
	.align		4
.L_11:
        /*0048*/ 	.byte	0x04, 0x12
        /*004a*/ 	.short	(.L_13 - .L_12)
	.align		4
.L_12:
        /*004c*/ 	.word	index@(_Z7sigmoidPf)
        /*0050*/ 	.word	0x00000000
.L_13:


//--------------------- .nv.compat                --------------------------
	.section	.nv.compat,"",@"SHT_CUDA_COMPAT_INFO"
	.align	4
        /*0000*/ 	.byte	0x02, 0x09, 0x00, 0x00, 0x02, 0x02, 0x01, 0x00, 0x02, 0x05, 0x05, 0x00, 0x03, 0x07, 0x01, 0x01
        /*0010*/ 	.byte	0x02, 0x03, 0x00, 0x00, 0x02, 0x06, 0x01, 0x00, 0x04, 0x0b, 0x08, 0x00, 0x09, 0x00, 0x00, 0x00
        /*0020*/ 	.byte	0x00, 0x00, 0x00, 0x00


//--------------------- .nv.info._Z4reluPf        --------------------------
	.section	.nv.info._Z4reluPf,"",@"SHT_CUDA_INFO"
	.sectionflags	@""
	.align	4


	//----- nvinfo : EIATTR_CUDA_API_VERSION
	.align		4
        /*0000*/ 	.byte	0x04, 0x37
        /*0002*/ 	.short	(.L_15 - .L_14)
.L_14:
        /*0004*/ 	.word	0x00000082


	//----- nvinfo : EIATTR_KPARAM_INFO
	.align		4
.L_15:
        /*0008*/ 	.byte	0x04, 0x17
        /*000a*/ 	.short	(.L_17 - .L_16)
.L_16:
        /*000c*/ 	.word	0x00000000
        /*0010*/ 	.short	0x0000
        /*0012*/ 	.short	0x0000
        /*0014*/ 	.byte	0x00, 0xf5, 0x21, 0x00


	//----- nvinfo : EIATTR_SPARSE_MMA_MASK
	.align		4
.L_17:
        /*0018*/ 	.byte	0x03, 0x50
        /*001a*/ 	.short	0x0000


	//----- nvinfo : EIATTR_MAXREG_COUNT
	.align		4
        /*001c*/ 	.byte	0x03, 0x1b
        /*001e*/ 	.short	0x00ff


	//----- nvinfo : EIATTR_MERCURY_ISA_VERSION
	.align		4
        /*0020*/ 	.byte	0x03, 0x5f
        /*0022*/ 	.short	0x0101


	//----- nvinfo : EIATTR_VRC_CTA_INIT_COUNT
	.align		4
        /*0024*/ 	.byte	0x02, 0x4a
	.zero		1
	.zero		1


	//----- nvinfo : EIATTR_EXIT_INSTR_OFFSETS
	.align		4
        /*0028*/ 	.byte	0x04, 0x1c
        /*002a*/ 	.short	(.L_19 - .L_18)


	//   ....[0]....
.L_18:
        /*002c*/ 	.word	0x00000090


	//----- nvinfo : EIATTR_CBANK_PARAM_SIZE
	.align		4
.L_19:
        /*0030*/ 	.byte	0x03, 0x19
        /*0032*/ 	.short	0x0008


	//----- nvinfo : EIATTR_PARAM_CBANK
	.align		4
        /*0034*/ 	.byte	0x04, 0x0a
        /*0036*/ 	.short	(.L_21 - .L_20)
	.align		4
.L_20:
        /*0038*/ 	.word	index@(.nv.constant0._Z4reluPf)
        /*003c*/ 	.short	0x0380
        /*003e*/ 	.short	0x0008


	//----- nvinfo : EIATTR_SW_WAR
	.align		4
.L_21:
        /*0040*/ 	.byte	0x04, 0x36
        /*0042*/ 	.short	(.L_23 - .L_22)
.L_22:
        /*0044*/ 	.word	0x00000008
.L_23:


//--------------------- .nv.info._Z7sigmoidPf     --------------------------
	.section	.nv.info._Z7sigmoidPf,"",@"SHT_CUDA_INFO"
	.sectionflags	@""
	.align	4


	//----- nvinfo : EIATTR_CUDA_API_VERSION
	.align		4
        /*0000*/ 	.byte	0x04, 0x37
        /*0002*/ 	.short	(.L_25 - .L_24)
.L_24:
        /*0004*/ 	.word	0x00000082


	//----- nvinfo : EIATTR_KPARAM_INFO
	.align		4
.L_25:
        /*0008*/ 	.byte	0x04, 0x17
        /*000a*/ 	.short	(.L_27 - .L_26)
.L_26:
        /*000c*/ 	.word	0x00000000
        /*0010*/ 	.short	0x0000
        /*0012*/ 	.short	0x0000
        /*0014*/ 	.byte	0x00, 0xf5, 0x21, 0x00


	//----- nvinfo : EIATTR_SPARSE_MMA_MASK
	.align		4
.L_27:
        /*0018*/ 	.byte	0x03, 0x50
        /*001a*/ 	.short	0x0000


	//----- nvinfo : EIATTR_MAXREG_COUNT
	.align		4
        /*001c*/ 	.byte	0x03, 0x1b
        /*001e*/ 	.short	0x00ff


	//----- nvinfo : EIATTR_MERCURY_ISA_VERSION
	.align		4
        /*0020*/ 	.byte	0x03, 0x5f
        /*0022*/ 	.short	0x0101


	//----- nvinfo : EIATTR_VRC_CTA_INIT_COUNT
	.align		4
        /*0024*/ 	.byte	0x02, 0x4a
	.zero		1
	.zero		1


	//----- nvinfo : EIATTR_EXIT_INSTR_OFFSETS
	.align		4
        /*0028*/ 	.byte	0x04, 0x1c
        /*002a*/ 	.short	(.L_29 - .L_28)


	//   ....[0]....
.L_28:
        /*002c*/ 	.word	0x000001e0


	//----- nvinfo : EIATTR_CRS_STACK_SIZE
	.align		4
.L_29:
        /*0030*/ 	.byte	0x04, 0x1e
        /*0032*/ 	.short	(.L_31 - .L_30)
.L_30:
        /*0034*/ 	.word	0x00000000


	//----- nvinfo : EIATTR_CBANK_PARAM_SIZE
	.align		4
.L_31:
        /*0038*/ 	.byte	0x03, 0x19
        /*003a*/ 	.short	0x0008


	//----- nvinfo : EIATTR_PARAM_CBANK
	.align		4
        /*003c*/ 	.byte	0x04, 0x0a
        /*003e*/ 	.short	(.L_33 - .L_32)
	.align		4
.L_32:
        /*0040*/ 	.word	index@(.nv.constant0._Z7sigmoidPf)
        /*0044*/ 	.short	0x0380
        /*0046*/ 	.short	0x0008


	//----- nvinfo : EIATTR_SW_WAR
	.align		4
.L_33:
        /*0048*/ 	.byte	0x04, 0x36
        /*004a*/ 	.short	(.L_35 - .L_34)
.L_34:
        /*004c*/ 	.word	0x00000008
.L_35:


//--------------------- .nv.callgraph             --------------------------
	.section	.nv.callgraph,"",@"SHT_CUDA_CALLGRAPH"
	.align	4
	.sectionentsize	8
	.align		4
        /*0000*/ 	.word	0x00000000
	.align		4
        /*0004*/ 	.word	0xffffffff
	.align		4
        /*0008*/ 	.word	0x00000000
	.align		4
        /*000c*/ 	.word	0xfffffffe
	.align		4
        /*0010*/ 	.word	0x00000000
	.align		4
        /*0014*/ 	.word	0xfffffffd
	.align		4
        /*0018*/ 	.word	0x00000000
	.align		4
        /*001c*/ 	.word	0xfffffffc


//--------------------- .text._Z4reluPf           --------------------------
	.section	.text._Z4reluPf,"ax",@progbits
	.align	128
        .global         _Z4reluPf
        .type           _Z4reluPf,@function
        .size           _Z4reluPf,(.L_x_10 - _Z4reluPf)
        .other          _Z4reluPf,@"STO_CUDA_ENTRY STV_DEFAULT"
_Z4reluPf:
.text._Z4reluPf:
[----:B------:R-:W-:Y:S01]  /*0000*/  LDC R1, c[0x0][0x37c] ;  /* 0x0000df00ff017b82 */ /* 0x000fe20000000800 */
[----:B------:R-:W0:Y:S07]  /*0010*/  S2R R5, SR_TID.X ;  /* 0x0000000000057919 */ /* 0x000e2e0000002100 */
[----:B------:R-:W0:Y:S01]  /*0020*/  LDC.64 R2, c[0x0][0x380] ;  /* 0x0000e000ff027b82 */ /* 0x000e220000000a00 */
[----:B------:R-:W1:Y:S01]  /*0030*/  LDCU.64 UR4, c[0x0][0x358] ;  /* 0x00006b00ff0477ac */ /* 0x000e620008000a00 */
[----:B0-----:R-:W-:-:S05]  /*0040*/  IMAD.WIDE.U32 R2, R5, 0x4, R2 ;  /* 0x0000000405027825 */ /* 0x001fca00078e0002 */
[----:B-1----:R-:W2:Y:S02]  /*0050*/  LDG.E R0, desc[UR4][R2.64] ;  /* 0x0000000402007981 */ /* 0x002ea4000c1e1900 */
[----:B--2---:R-:W-:-:S04]  /*0060*/  FSETP.GE.AND P0, PT, R0, RZ, PT ;  /* 0x000000ff0000720b */ /* 0x004fc80003f06000 */
[----:B------:R-:W-:-:S05]  /*0070*/  FSEL R5, R0, RZ, P0 ;  /* 0x000000ff00057208 */ /* 0x000fca0000000000 */
[----:B------:R-:W-:Y:S01]  /*0080*/  STG.E desc[UR4][R2.64], R5 ;  /* 0x0000000502007986 */ /* 0x000fe2000c101904 */
[----:B------:R-:W-:Y:S05]  /*0090*/  EXIT ;  /* 0x000000000000794d */ /* 0x000fea0003800000 */
.L_x_0:
[----:B------:R-:W-:-:S00]  /*00a0*/  BRA `(.L_x_0) ;  /* 0xfffffffc00fc7947 */ /* 0x000fc0000383ffff */
[----:B------:R-:W-:-:S00]  /*00b0*/  NOP ;  /* 0x0000000000007918 */ /* 0x000fc00000000000 */
        /* <DEDUP_REMOVED lines=12> */
.L_x_10:


//--------------------- .text._Z7sigmoidPf        --------------------------
	.section	.text._Z7sigmoidPf,"ax",@progbits
	.align	128
        .global         _Z7sigmoidPf
        .type           _Z7sigmoidPf,@function
        .size           _Z7sigmoidPf,(.L_x_9 - _Z7sigmoidPf)
        .other          _Z7sigmoidPf,@"STO_CUDA_ENTRY STV_DEFAULT"
_Z7sigmoidPf:
.text._Z7sigmoidPf:
[----:B------:R-:W-:Y:S01]  /*0000*/  LDC R1, c[0x0][0x37c] ;  /* 0x0000df00ff017b82 */ /* 0x000fe20000000800 */
[----:B------:R-:W0:Y:S07]  /*0010*/  S2R R3, SR_TID.X ;  /* 0x0000000000037919 */ /* 0x000e2e0000002100 */
[----:B------:R-:W0:Y:S01]  /*0020*/  LDC.64 R4, c[0x0][0x380] ;  /* 0x0000e000ff047b82 */ /* 0x000e220000000a00 */
[----:B------:R-:W1:Y:S01]  /*0030*/  LDCU.64 UR4, c[0x0][0x358] ;  /* 0x00006b00ff0477ac */ /* 0x000e620008000a00 */
[----:B0-----:R-:W-:-:S05]  /*0040*/  IMAD.WIDE.U32 R4, R3, 0x4, R4 ;  /* 0x0000000403047825 */ /* 0x001fca00078e0004 */
[----:B-1----:R-:W2:Y:S01]  /*0050*/  LDG.E R0, desc[UR4][R4.64] ;  /* 0x0000000404007981 */ /* 0x002ea2000c1e1900 */
[----:B------:R-:W-:Y:S01]  /*0060*/  IMAD.MOV.U32 R3, RZ, RZ, 0x3bbb989d ;  /* 0x3bbb989dff037424 */ /* 0x000fe200078e00ff */
[----:B------:R-:W-:Y:S01]  /*0070*/  BSSY.RECONVERGENT B0, `(.L_x_1) ;  /* 0x0000015000007945 */ /* 0x000fe20003800200 */
[----:B------:R-:W-:Y:S02]  /*0080*/  IMAD.MOV.U32 R7, RZ, RZ, 0x437c0000 ;  /* 0x437c0000ff077424 */ /* 0x000fe400078e00ff */
[----:B--2---:R-:W-:-:S04]  /*0090*/  FFMA.SAT R2, R0, -R3, 0.5 ;  /* 0x3f00000000027423 */ /* 0x004fc80000002803 */
[----:B------:R-:W-:-:S04]  /*00a0*/  FFMA.RM R2, R2, R7, 12582913 ;  /* 0x4b40000102027423 */ /* 0x000fc80000004007 */
[C---:B------:R-:W-:Y:S01]  /*00b0*/  FADD R3, R2.reuse, -12583039 ;  /* 0xcb40007f02037421 */ /* 0x040fe20000000000 */
[----:B------:R-:W-:-:S03]  /*00c0*/  SHF.L.U32 R2, R2, 0x17, RZ ;  /* 0x0000001702027819 */ /* 0x000fc600000006ff */
[----:B------:R-:W-:-:S04]  /*00d0*/  FFMA R3, R0, -1.4426950216293334961, -R3 ;  /* 0xbfb8aa3b00037823 */ /* 0x000fc80000000803 */
[----:B------:R-:W-:-:S06]  /*00e0*/  FFMA R3, R0, -1.925963033500011079e-08, R3 ;  /* 0xb2a5706000037823 */ /* 0x000fcc0000000003 */
[----:B------:R-:W0:Y:S02]  /*00f0*/  MUFU.EX2 R3, R3 ;  /* 0x0000000300037308 */ /* 0x000e240000000800 */
[----:B0-----:R-:W-:-:S04]  /*0100*/  FFMA R0, R2, R3, 1 ;  /* 0x3f80000002007423 */ /* 0x001fc80000000003 */
[----:B------:R-:W-:-:S05]  /*0110*/  VIADD R2, R0, 0x1800000 ;  /* 0x0180000000027836 */ /* 0x000fca0000000000 */
[----:B------:R-:W-:-:S04]  /*0120*/  LOP3.LUT R2, R2, 0x7f800000, RZ, 0xc0, !PT ;  /* 0x7f80000002027812 */ /* 0x000fc800078ec0ff */
[----:B------:R-:W-:-:S13]  /*0130*/  ISETP.GT.U32.AND P0, PT, R2, 0x1ffffff, PT ;  /* 0x01ffffff0200780c */ /* 0x000fda0003f04070 */
[----:B------:R-:W-:Y:S05]  /*0140*/  @P0 BRA `(.L_x_2) ;  /* 0x00000000000c0947 */ /* 0x000fea0003800000 */
[----:B------:R-:W-:-:S07]  /*0150*/  MOV R6, 0x170 ;  /* 0x0000017000067802 */ /* 0x000fce0000000f00 */
[----:B------:R-:W-:Y:S05]  /*0160*/  CALL.REL.NOINC `($__internal_0_$__cuda_sm20_rcp_rn_f32_slowpath) ;  /* 0x0000000000207944 */ /* 0x000fea0003c00000 */
[----:B------:R-:W-:Y:S05]  /*0170*/  BRA `(.L_x_3) ;  /* 0x0000000000107947 */ /* 0x000fea0003800000 */
.L_x_2:
[----:B------:R-:W0:Y:S02]  /*0180*/  MUFU.RCP R3, R0 ;  /* 0x0000000000037308 */ /* 0x000e240000001000 */
[----:B0-----:R-:W-:-:S04]  /*0190*/  FFMA R2, R0, R3, -1 ;  /* 0xbf80000000027423 */ /* 0x001fc80000000003 */
[----:B------:R-:W-:-:S04]  /*01a0*/  FADD.FTZ R2, -R2, -RZ ;  /* 0x800000ff02027221 */ /* 0x000fc80000010100 */
[----:B------:R-:W-:-:S07]  /*01b0*/  FFMA R3, R3, R2, R3 ;  /* 0x0000000203037223 */ /* 0x000fce0000000003 */
.L_x_3:
[----:B------:R-:W-:Y:S05]  /*01c0*/  BSYNC.RECONVERGENT B0 ;  /* 0x0000000000007941 */ /* 0x000fea0003800200 */
.L_x_1:
[----:B------:R-:W-:Y:S01]  /*01d0*/  STG.E desc[UR4][R4.64], R3 ;  /* 0x0000000304007986 */ /* 0x000fe2000c101904 */
[----:B------:R-:W-:Y:S05]  /*01e0*/  EXIT ;  /* 0x000000000000794d */ /* 0x000fea0003800000 */
        .weak           $__internal_0_$__cuda_sm20_rcp_rn_f32_slowpath
        .type           $__internal_0_$__cuda_sm20_rcp_rn_f32_slowpath,@function
        .size           $__internal_0_$__cuda_sm20_rcp_rn_f32_slowpath,(.L_x_9 - $__internal_0_$__cuda_sm20_rcp_rn_f32_slowpath)
$__internal_0_$__cuda_sm20_rcp_rn_f32_slowpath:
[----:B------:R-:W-:Y:S01]  /*01f0*/  IMAD.SHL.U32 R2, R0, 0x2, RZ ;  /* 0x0000000200027824 */ /* 0x000fe200078e00ff */
[----:B------:R-:W-:Y:S04]  /*0200*/  BSSY.RECONVERGENT B1, `(.L_x_4) ;  /* 0x0000030000017945 */ /* 0x000fe80003800200 */
[----:B------:R-:W-:-:S04]  /*0210*/  SHF.R.U32.HI R2, RZ, 0x18, R2 ;  /* 0x00000018ff027819 */ /* 0x000fc80000011602 */
[----:B------:R-:W-:-:S13]  /*0220*/  ISETP.NE.U32.AND P0, PT, R2, RZ, PT ;  /* 0x000000ff0200720c */ /* 0x000fda0003f05070 */
[----:B------:R-:W-:Y:S05]  /*0230*/  @P0 BRA `(.L_x_5) ;  /* 0x0000000000280947 */ /* 0x000fea0003800000 */
[----:B------:R-:W-:-:S04]  /*0240*/  SHF.L.U32 R2, R0, 0x1, RZ ;  /* 0x0000000100027819 */ /* 0x000fc800000006ff */
[----:B------:R-:W-:-:S13]  /*0250*/  ISETP.NE.AND P0, PT, R2, RZ, PT ;  /* 0x000000ff0200720c */ /* 0x000fda0003f05270 */
[----:B------:R-:W-:Y:S01]  /*0260*/  @P0 FFMA R7, R0, 1.84467440737095516160e+19, RZ ;  /* 0x5f80000000070823 */ /* 0x000fe200000000ff */
[----:B------:R-:W-:Y:S08]  /*0270*/  @!P0 MUFU.RCP R3, R0 ;  /* 0x0000000000038308 */ /* 0x000ff00000001000 */
[----:B------:R-:W0:Y:S02]  /*0280*/  @P0 MUFU.RCP R2, R7 ;  /* 0x0000000700020308 */ /* 0x000e240000001000 */
[----:B0-----:R-:W-:-:S04]  /*0290*/  @P0 FFMA R8, R7, R2, -1 ;  /* 0xbf80000007080423 */ /* 0x001fc80000000002 */
[----:B------:R-:W-:-:S04]  /*02a0*/  @P0 FADD.FTZ R9, -R8, -RZ ;  /* 0x800000ff08090221 */ /* 0x000fc80000010100 */
[----:B------:R-:W-:-:S04]  /*02b0*/  @P0 FFMA R2, R2, R9, R2 ;  /* 0x0000000902020223 */ /* 0x000fc80000000002 */
[----:B------:R-:W-:Y:S01]  /*02c0*/  @P0 FFMA R3, R2, 1.84467440737095516160e+19, RZ ;  /* 0x5f80000002030823 */ /* 0x000fe200000000ff */
[----:B------:R-:W-:Y:S06]  /*02d0*/  BRA `(.L_x_6) ;  /* 0x0000000000887947 */ /* 0x000fec0003800000 */
.L_x_5:
[----:B------:R-:W-:-:S05]  /*02e0*/  VIADD R3, R2, 0xffffff03 ;  /* 0xffffff0302037836 */ /* 0x000fca0000000000 */
[----:B------:R-:W-:-:S13]  /*02f0*/  ISETP.GT.U32.AND P0, PT, R3, 0x1, PT ;  /* 0x000000010300780c */ /* 0x000fda0003f04070 */
[----:B------:R-:W-:Y:S05]  /*0300*/  @P0 BRA `(.L_x_7) ;  /* 0x0000000000780947 */ /* 0x000fea0003800000 */
[----:B------:R-:W-:Y:S01]  /*0310*/  LOP3.LUT R7, R0, 0x7fffff, RZ, 0xc0, !PT ;  /* 0x007fffff00077812 */ /* 0x000fe200078ec0ff */
[----:B------:R-:W-:-:S03]  /*0320*/  IMAD.MOV.U32 R12, RZ, RZ, 0x3 ;  /* 0x00000003ff0c7424 */ /* 0x000fc600078e00ff */
[----:B------:R-:W-:Y:S02]  /*0330*/  LOP3.LUT R7, R7, 0x3f800000, RZ, 0xfc, !PT ;  /* 0x3f80000007077812 */ /* 0x000fe400078efcff */
[----:B------:R-:W-:Y:S02]  /*0340*/  SHF.L.U32 R11, R12, R3, RZ ;  /* 0x000000030c0b7219 */ /* 0x000fe400000006ff */
[----:B------:R-:W0:Y:S02]  /*0350*/  MUFU.RCP R8, R7 ;  /* 0x0000000700087308 */ /* 0x000e240000001000 */
[----:B0-----:R-:W-:-:S04]  /*0360*/  FFMA R9, R7, R8, -1 ;  /* 0xbf80000007097423 */ /* 0x001fc80000000008 */
[----:B------:R-:W-:-:S04]  /*0370*/  FADD.FTZ R9, -R9, -RZ ;  /* 0x800000ff09097221 */ /* 0x000fc80000010100 */
[CCC-:B------:R-:W-:Y:S01]  /*0380*/  FFMA.RM R10, R8.reuse, R9.reuse, R8.reuse ;  /* 0x00000009080a7223 */ /* 0x1c0fe20000004008 */
[----:B------:R-:W-:-:S04]  /*0390*/  FFMA.RP R9, R8, R9, R8 ;  /* 0x0000000908097223 */ /* 0x000fc80000008008 */
[C---:B------:R-:W-:Y:S02]  /*03a0*/  LOP3.LUT R8, R10.reuse, 0x7fffff, RZ, 0xc0, !PT ;  /* 0x007fffff0a087812 */ /* 0x040fe400078ec0ff */
[----:B------:R-:W-:Y:S02]  /*03b0*/  FSETP.NEU.FTZ.AND P0, PT, R10, R9, PT ;  /* 0x000000090a00720b */ /* 0x000fe40003f1d000 */
[----:B------:R-:W-:Y:S02]  /*03c0*/  LOP3.LUT R8, R8, 0x800000, RZ, 0xfc, !PT ;  /* 0x0080000008087812 */ /* 0x000fe400078efcff */
[----:B------:R-:W-:Y:S02]  /*03d0*/  SEL R9, RZ, 0xffffffff, !P0 ;  /* 0xffffffffff097807 */ /* 0x000fe40004000000 */
[----:B------:R-:W-:Y:S02]  /*03e0*/  LOP3.LUT R10, R11, R8, RZ, 0xc0, !PT ;  /* 0x000000080b0a7212 */ /* 0x000fe400078ec0ff */
[----:B------:R-:W-:-:S02]  /*03f0*/  IADD3 R9, PT, PT, -R9, RZ, RZ ;  /* 0x000000ff09097210 */ /* 0x000fc40007ffe1ff */
[-C--:B------:R-:W-:Y:S02]  /*0400*/  SHF.R.U32.HI R10, RZ, R3.reuse, R10 ;  /* 0x00000003ff0a7219 */ /* 0x080fe4000001160a */
[----:B------:R-:W-:Y:S02]  /*0410*/  LOP3.LUT P1, RZ, R9, R3, R8, 0xf8, !PT ;  /* 0x0000000309ff7212 */ /* 0x000fe4000782f808 */
[C---:B------:R-:W-:Y:S02]  /*0420*/  LOP3.LUT P0, RZ, R10.reuse, 0x1, RZ, 0xc0, !PT ;  /* 0x000000010aff7812 */ /* 0x040fe4000780c0ff */
[----:B------:R-:W-:-:S04]  /*0430*/  LOP3.LUT P2, RZ, R10, 0x2, RZ, 0xc0, !PT ;  /* 0x000000020aff7812 */ /* 0x000fc8000784c0ff */
[----:B------:R-:W-:Y:S02]  /*0440*/  PLOP3.LUT P0, PT, P0, P1, P2, 0xe0, 0x0 ;  /* 0x000000000000781c */ /* 0x000fe40000703c20 */
[----:B------:R-:W-:Y:S02]  /*0450*/  LOP3.LUT P1, RZ, R0, 0x7fffff, RZ, 0xc0, !PT ;  /* 0x007fffff00ff7812 */ /* 0x000fe4000782c0ff */
[----:B------:R-:W-:-:S05]  /*0460*/  SEL R3, RZ, 0x1, !P0 ;  /* 0x00000001ff037807 */ /* 0x000fca0004000000 */
[----:B------:R-:W-:-:S05]  /*0470*/  IMAD.MOV R3, RZ, RZ, -R3 ;  /* 0x000000ffff037224 */ /* 0x000fca00078e0a03 */
[----:B------:R-:W-:Y:S01]  /*0480*/  ISETP.GE.AND P0, PT, R3, RZ, PT ;  /* 0x000000ff0300720c */ /* 0x000fe20003f06270 */
[----:B------:R-:W-:-:S05]  /*0490*/  VIADD R3, R2, 0xffffff04 ;  /* 0xffffff0402037836 */ /* 0x000fca0000000000 */
[----:B------:R-:W-:-:S07]  /*04a0*/  SHF.R.U32.HI R3, RZ, R3, R8 ;  /* 0x00000003ff037219 */ /* 0x000fce0000011608 */
[----:B------:R-:W-:-:S05]  /*04b0*/  @!P0 IADD3 R3, PT, PT, R3, 0x1, RZ ;  /* 0x0000000103038810 */ /* 0x000fca0007ffe0ff */
[----:B------:R-:W-:-:S05]  /*04c0*/  @!P1 IMAD.SHL.U32 R3, R3, 0x2, RZ ;  /* 0x0000000203039824 */ /* 0x000fca00078e00ff */
[----:B------:R-:W-:Y:S01]  /*04d0*/  LOP3.LUT R3, R3, 0x80000000, R0, 0xf8, !PT ;  /* 0x8000000003037812 */ /* 0x000fe200078ef800 */
[----:B------:R-:W-:Y:S06]  /*04e0*/  BRA `(.L_x_6) ;  /* 0x0000000000047947 */ /* 0x000fec0003800000 */
.L_x_7:
[----:B------:R0:W1:Y:S02]  /*04f0*/  MUFU.RCP R3, R0 ;  /* 0x0000000000037308 */ /* 0x0000640000001000 */
.L_x_6:
[----:B------:R-:W-:Y:S05]  /*0500*/  BSYNC.RECONVERGENT B1 ;  /* 0x0000000000017941 */ /* 0x000fea0003800200 */
.L_x_4:
[----:B------:R-:W-:-:S04]  /*0510*/  HFMA2 R7, -RZ, RZ, 0, 0 ;  /* 0x00000000ff077431 */ /* 0x000fc800000001ff */
[----:B01----:R-:W-:Y:S05]  /*0520*/  RET.REL.NODEC R6 `(_Z7sigmoidPf) ;  /* 0xfffffff806b47950 */ /* 0x003fea0003c3ffff */
.L_x_8:
        /* <DEDUP_REMOVED lines=13> */
.L_x_9:


//--------------------- .nv.shared.reserved.0     --------------------------
	.section	.nv.shared.reserved.0,"aw",@nobits
	.weak		__nv_reservedSMEM_offset_0_alias
	.size		__nv_reservedSMEM_offset_0_alias, 0, 64
	.other		__nv_reservedSMEM_offset_0_alias,@"STO_CUDA_RESERVED_SHARED STV_DEFAULT"
__nv_reservedSMEM_offset_0_alias:
	.zero		0
	.zero		64


//--------------------- .nv.constant0._Z4reluPf   --------------------------
	.section	.nv.constant0._Z4reluPf,"a",@progbits
	.sectionflags	@""
	.align	4
.nv.constant0._Z4reluPf:
	.zero		904


//--------------------- .nv.constant0._Z7sigmoidPf --------------------------
	.section	.nv.constant0._Z7sigmoidPf,"a",@progbits
	.sectionflags	@""
	.align	4
.nv.constant0._Z7sigmoidPf:
	.zero		904


//--------------------- SYMBOLS --------------------------

	.type		.nv.reservedSmem.offset0,@object
	.size		.nv.reservedSmem.offset0,0x4
